//
// Generated by NVIDIA NVVM Compiler
//
// Compiler Build ID: CL-36424714
// Cuda compilation tools, release 13.0, V13.0.88
// Based on NVVM 20.0.0
//

.version 9.0
.target sm_100
.address_size 64

	// .globl	_Z30mm_shared_memory_tiling_kernelPfS_S_i
// _ZZ30mm_shared_memory_tiling_kernelPfS_S_iE2sA has been demoted
// _ZZ30mm_shared_memory_tiling_kernelPfS_S_iE2sB has been demoted

.visible .entry _Z30mm_shared_memory_tiling_kernelPfS_S_i(
	.param .u64 .ptr .align 1 _Z30mm_shared_memory_tiling_kernelPfS_S_i_param_0,
	.param .u64 .ptr .align 1 _Z30mm_shared_memory_tiling_kernelPfS_S_i_param_1,
	.param .u64 .ptr .align 1 _Z30mm_shared_memory_tiling_kernelPfS_S_i_param_2,
	.param .u32 _Z30mm_shared_memory_tiling_kernelPfS_S_i_param_3
)
{
	.reg .pred 	%p<3>;
	.reg .b32 	%r<39>;
	.reg .b32 	%f<105>;
	.reg .b64 	%rd<13>;
	// demoted variable
	.shared .align 4 .b8 _ZZ30mm_shared_memory_tiling_kernelPfS_S_iE2sA[4096];
	// demoted variable
	.shared .align 4 .b8 _ZZ30mm_shared_memory_tiling_kernelPfS_S_iE2sB[4096];
	ld.param.u64 	%rd3, [_Z30mm_shared_memory_tiling_kernelPfS_S_i_param_0];
	ld.param.u64 	%rd4, [_Z30mm_shared_memory_tiling_kernelPfS_S_i_param_1];
	ld.param.u64 	%rd5, [_Z30mm_shared_memory_tiling_kernelPfS_S_i_param_2];
	ld.param.u32 	%r19, [_Z30mm_shared_memory_tiling_kernelPfS_S_i_param_3];
	mov.u32 	%r1, %tid.y;
	mov.u32 	%r20, %ntid.y;
	mov.u32 	%r21, %ctaid.y;
	mad.lo.s32 	%r2, %r20, %r21, %r1;
	mov.u32 	%r3, %tid.x;
	mov.u32 	%r22, %ntid.x;
	mov.u32 	%r23, %ctaid.x;
	mad.lo.s32 	%r4, %r22, %r23, %r3;
	setp.lt.s32 	%p1, %r19, 32;
	mov.f32 	%f104, 0f00000000;
	@%p1 bra 	$L__BB0_3;
	shl.b32 	%r24, %r1, 5;
	add.s32 	%r25, %r24, %r3;
	shl.b32 	%r26, %r25, 2;
	mov.u32 	%r27, _ZZ30mm_shared_memory_tiling_kernelPfS_S_iE2sA;
	add.s32 	%r5, %r27, %r26;
	mov.u32 	%r28, _ZZ30mm_shared_memory_tiling_kernelPfS_S_iE2sB;
	add.s32 	%r6, %r28, %r26;
	shl.b32 	%r29, %r1, 7;
	add.s32 	%r7, %r27, %r29;
	shl.b32 	%r30, %r3, 2;
	add.s32 	%r8, %r28, %r30;
	shr.s32 	%r31, %r19, 31;
	shr.u32 	%r32, %r31, 27;
	add.s32 	%r33, %r19, %r32;
	shr.s32 	%r34, %r33, 5;
	neg.s32 	%r38, %r34;
	mad.lo.s32 	%r37, %r19, %r2, %r3;
	mad.lo.s32 	%r36, %r1, %r19, %r4;
	shl.b32 	%r12, %r19, 5;
	cvta.to.global.u64 	%rd1, %rd3;
	cvta.to.global.u64 	%rd2, %rd4;
	mov.f32 	%f104, 0f00000000;
$L__BB0_2:
	mul.wide.s32 	%rd6, %r37, 4;
	add.s64 	%rd7, %rd1, %rd6;
	ld.global.f32 	%f6, [%rd7];
	st.shared.f32 	[%r5], %f6;
	mul.wide.s32 	%rd8, %r36, 4;
	add.s64 	%rd9, %rd2, %rd8;
	ld.global.f32 	%f7, [%rd9];
	st.shared.f32 	[%r6], %f7;
	bar.sync 	0;
	ld.shared.f32 	%f8, [%r7];
	ld.shared.f32 	%f9, [%r8];
	fma.rn.f32 	%f10, %f8, %f9, %f104;
	ld.shared.f32 	%f11, [%r7+4];
	ld.shared.f32 	%f12, [%r8+128];
	fma.rn.f32 	%f13, %f11, %f12, %f10;
	ld.shared.f32 	%f14, [%r7+8];
	ld.shared.f32 	%f15, [%r8+256];
	fma.rn.f32 	%f16, %f14, %f15, %f13;
	ld.shared.f32 	%f17, [%r7+12];
	ld.shared.f32 	%f18, [%r8+384];
	fma.rn.f32 	%f19, %f17, %f18, %f16;
	ld.shared.f32 	%f20, [%r7+16];
	ld.shared.f32 	%f21, [%r8+512];
	fma.rn.f32 	%f22, %f20, %f21, %f19;
	ld.shared.f32 	%f23, [%r7+20];
	ld.shared.f32 	%f24, [%r8+640];
	fma.rn.f32 	%f25, %f23, %f24, %f22;
	ld.shared.f32 	%f26, [%r7+24];
	ld.shared.f32 	%f27, [%r8+768];
	fma.rn.f32 	%f28, %f26, %f27, %f25;
	ld.shared.f32 	%f29, [%r7+28];
	ld.shared.f32 	%f30, [%r8+896];
	fma.rn.f32 	%f31, %f29, %f30, %f28;
	ld.shared.f32 	%f32, [%r7+32];
	ld.shared.f32 	%f33, [%r8+1024];
	fma.rn.f32 	%f34, %f32, %f33, %f31;
	ld.shared.f32 	%f35, [%r7+36];
	ld.shared.f32 	%f36, [%r8+1152];
	fma.rn.f32 	%f37, %f35, %f36, %f34;
	ld.shared.f32 	%f38, [%r7+40];
	ld.shared.f32 	%f39, [%r8+1280];
	fma.rn.f32 	%f40, %f38, %f39, %f37;
	ld.shared.f32 	%f41, [%r7+44];
	ld.shared.f32 	%f42, [%r8+1408];
	fma.rn.f32 	%f43, %f41, %f42, %f40;
	ld.shared.f32 	%f44, [%r7+48];
	ld.shared.f32 	%f45, [%r8+1536];
	fma.rn.f32 	%f46, %f44, %f45, %f43;
	ld.shared.f32 	%f47, [%r7+52];
	ld.shared.f32 	%f48, [%r8+1664];
	fma.rn.f32 	%f49, %f47, %f48, %f46;
	ld.shared.f32 	%f50, [%r7+56];
	ld.shared.f32 	%f51, [%r8+1792];
	fma.rn.f32 	%f52, %f50, %f51, %f49;
	ld.shared.f32 	%f53, [%r7+60];
	ld.shared.f32 	%f54, [%r8+1920];
	fma.rn.f32 	%f55, %f53, %f54, %f52;
	ld.shared.f32 	%f56, [%r7+64];
	ld.shared.f32 	%f57, [%r8+2048];
	fma.rn.f32 	%f58, %f56, %f57, %f55;
	ld.shared.f32 	%f59, [%r7+68];
	ld.shared.f32 	%f60, [%r8+2176];
	fma.rn.f32 	%f61, %f59, %f60, %f58;
	ld.shared.f32 	%f62, [%r7+72];
	ld.shared.f32 	%f63, [%r8+2304];
	fma.rn.f32 	%f64, %f62, %f63, %f61;
	ld.shared.f32 	%f65, [%r7+76];
	ld.shared.f32 	%f66, [%r8+2432];
	fma.rn.f32 	%f67, %f65, %f66, %f64;
	ld.shared.f32 	%f68, [%r7+80];
	ld.shared.f32 	%f69, [%r8+2560];
	fma.rn.f32 	%f70, %f68, %f69, %f67;
	ld.shared.f32 	%f71, [%r7+84];
	ld.shared.f32 	%f72, [%r8+2688];
	fma.rn.f32 	%f73, %f71, %f72, %f70;
	ld.shared.f32 	%f74, [%r7+88];
	ld.shared.f32 	%f75, [%r8+2816];
	fma.rn.f32 	%f76, %f74, %f75, %f73;
	ld.shared.f32 	%f77, [%r7+92];
	ld.shared.f32 	%f78, [%r8+2944];
	fma.rn.f32 	%f79, %f77, %f78, %f76;
	ld.shared.f32 	%f80, [%r7+96];
	ld.shared.f32 	%f81, [%r8+3072];
	fma.rn.f32 	%f82, %f80, %f81, %f79;
	ld.shared.f32 	%f83, [%r7+100];
	ld.shared.f32 	%f84, [%r8+3200];
	fma.rn.f32 	%f85, %f83, %f84, %f82;
	ld.shared.f32 	%f86, [%r7+104];
	ld.shared.f32 	%f87, [%r8+3328];
	fma.rn.f32 	%f88, %f86, %f87, %f85;
	ld.shared.f32 	%f89, [%r7+108];
	ld.shared.f32 	%f90, [%r8+3456];
	fma.rn.f32 	%f91, %f89, %f90, %f88;
	ld.shared.f32 	%f92, [%r7+112];
	ld.shared.f32 	%f93, [%r8+3584];
	fma.rn.f32 	%f94, %f92, %f93, %f91;
	ld.shared.f32 	%f95, [%r7+116];
	ld.shared.f32 	%f96, [%r8+3712];
	fma.rn.f32 	%f97, %f95, %f96, %f94;
	ld.shared.f32 	%f98, [%r7+120];
	ld.shared.f32 	%f99, [%r8+3840];
	fma.rn.f32 	%f100, %f98, %f99, %f97;
	ld.shared.f32 	%f101, [%r7+124];
	ld.shared.f32 	%f102, [%r8+3968];
	fma.rn.f32 	%f104, %f101, %f102, %f100;
	bar.sync 	0;
	add.s32 	%r38, %r38, 1;
	setp.ne.s32 	%p2, %r38, 0;
	add.s32 	%r37, %r37, 32;
	add.s32 	%r36, %r36, %r12;
	@%p2 bra 	$L__BB0_2;
$L__BB0_3:
	cvta.to.global.u64 	%rd10, %rd5;
	mad.lo.s32 	%r35, %r19, %r2, %r4;
	mul.wide.s32 	%rd11, %r35, 4;
	add.s64 	%rd12, %rd10, %rd11;
	st.global.f32 	[%rd12], %f104;
	ret;

}


// ===== COMPILED SASS (sm_100) =====

	.target	sm_100

	.elftype	@"ET_EXEC"


//--------------------- .note.nv.tkinfo           --------------------------
	.section	.note.nv.tkinfo,"",@"SHT_NOTE"
	.sectionflags	@"SHF_NOTE_NV_TKINFO"
	.tkinfo
        /*0018*/ 	.word	0x00000002
        /*0030*/ 	.string	""
        /*0030*/ 	.string	"ptxas"
        /*0030*/ 	.string	"Cuda compilation tools, release 13.0, V13.0.88"
        /*0030*/ 	.string	"Build cuda_13.0.r13.0/compiler.36424714_0"
        /*0030*/ 	.string	"-arch sm_100 -m 64 "



//--------------------- .note.nv.cuinfo           --------------------------
	.section	.note.nv.cuinfo,"",@"SHT_NOTE"
	.sectionflags	@"SHF_NOTE_NV_CUINFO"
        /*0018*/ 	.short	0x0002
        /*001a*/ 	.short	0x0064
        /*001c*/ 	.short	0x0082
	.zero		2


//--------------------- .nv.info                  --------------------------
	.section	.nv.info,"",@"SHT_CUDA_INFO"
	.align	4


	//----- nvinfo : EIATTR_REGCOUNT
	.align		4
        /*0000*/ 	.byte	0x04, 0x2f
        /*0002*/ 	.short	(.L_1 - .L_0)
	.align		4
.L_0:
        /*0004*/ 	.word	index@(_Z30mm_shared_memory_tiling_kernelPfS_S_i)
        /*0008*/ 	.word	0x00000020


	//----- nvinfo : EIATTR_FRAME_SIZE
	.align		4
.L_1:
        /*000c*/ 	.byte	0x04, 0x11
        /*000e*/ 	.short	(.L_3 - .L_2)
	.align		4
.L_2:
        /*0010*/ 	.word	index@(_Z30mm_shared_memory_tiling_kernelPfS_S_i)
        /*0014*/ 	.word	0x00000000


	//----- nvinfo : EIATTR_MIN_STACK_SIZE
	.align		4
.L_3:
        /*0018*/ 	.byte	0x04, 0x12
        /*001a*/ 	.short	(.L_5 - .L_4)
	.align		4
.L_4:
        /*001c*/ 	.word	index@(_Z30mm_shared_memory_tiling_kernelPfS_S_i)
        /*0020*/ 	.word	0x00000000
.L_5:


//--------------------- .nv.compat                --------------------------
	.section	.nv.compat,"",@"SHT_CUDA_COMPAT_INFO"
	.align	4
        /*0000*/ 	.byte	0x02, 0x09, 0x00, 0x00, 0x02, 0x02, 0x01, 0x00, 0x02, 0x05, 0x05, 0x00, 0x03, 0x07, 0x01, 0x01
        /*0010*/ 	.byte	0x02, 0x03, 0x00, 0x00, 0x02, 0x06, 0x01, 0x00, 0x04, 0x0b, 0x08, 0x00, 0x09, 0x00, 0x00, 0x00
        /*0020*/ 	.byte	0x00, 0x00, 0x00, 0x00


//--------------------- .nv.info._Z30mm_shared_memory_tiling_kernelPfS_S_i --------------------------
	.section	.nv.info._Z30mm_shared_memory_tiling_kernelPfS_S_i,"",@"SHT_CUDA_INFO"
	.sectionflags	@""
	.align	4


	//----- nvinfo : EIATTR_CUDA_API_VERSION
	.align		4
        /*0000*/ 	.byte	0x04, 0x37
        /*0002*/ 	.short	(.L_7 - .L_6)
.L_6:
        /*0004*/ 	.word	0x00000082


	//----- nvinfo : EIATTR_KPARAM_INFO
	.align		4
.L_7:
        /*0008*/ 	.byte	0x04, 0x17
        /*000a*/ 	.short	(.L_9 - .L_8)
.L_8:
        /*000c*/ 	.word	0x00000000
        /*0010*/ 	.short	0x0003
        /*0012*/ 	.short	0x0018
        /*0014*/ 	.byte	0x00, 0xf0, 0x11, 0x00


	//----- nvinfo : EIATTR_KPARAM_INFO
	.align		4
.L_9:
        /*0018*/ 	.byte	0x04, 0x17
        /*001a*/ 	.short	(.L_11 - .L_10)
.L_10:
        /*001c*/ 	.word	0x00000000
        /*0020*/ 	.short	0x0002
        /*0022*/ 	.short	0x0010
        /*0024*/ 	.byte	0x00, 0xf5, 0x21, 0x00


	//----- nvinfo : EIATTR_KPARAM_INFO
	.align		4
.L_11:
        /*0028*/ 	.byte	0x04, 0x17
        /*002a*/ 	.short	(.L_13 - .L_12)
.L_12:
        /*002c*/ 	.word	0x00000000
        /*0030*/ 	.short	0x0001
        /*0032*/ 	.short	0x0008
        /*0034*/ 	.byte	0x00, 0xf5, 0x21, 0x00


	//----- nvinfo : EIATTR_KPARAM_INFO
	.align		4
.L_13:
        /*0038*/ 	.byte	0x04, 0x17
        /*003a*/ 	.short	(.L_15 - .L_14)
.L_14:
        /*003c*/ 	.word	0x00000000
        /*0040*/ 	.short	0x0000
        /*0042*/ 	.short	0x0000
        /*0044*/ 	.byte	0x00, 0xf5, 0x21, 0x00


	//----- nvinfo : EIATTR_SPARSE_MMA_MASK
	.align		4
.L_15:
        /*0048*/ 	.byte	0x03, 0x50
        /*004a*/ 	.short	0x0000


	//----- nvinfo : EIATTR_MAXREG_COUNT
	.align		4
        /*004c*/ 	.byte	0x03, 0x1b
        /*004e*/ 	.short	0x00ff


	//----- nvinfo : EIATTR_NUM_BARRIERS
	.align		4
        /*0050*/ 	.byte	0x02, 0x4c
        /*0052*/ 	.byte	0x01
	.zero		1


	//----- nvinfo : EIATTR_MERCURY_ISA_VERSION
	.align		4
        /*0054*/ 	.byte	0x03, 0x5f
        /*0056*/ 	.short	0x0101


	//----- nvinfo : EIATTR_VRC_CTA_INIT_COUNT
	.align		4
        /*0058*/ 	.byte	0x02, 0x4a
	.zero		1
	.zero		1


	//----- nvinfo : EIATTR_EXIT_INSTR_OFFSETS
	.align		4
        /*005c*/ 	.byte	0x04, 0x1c
        /*005e*/ 	.short	(.L_17 - .L_16)


	//   ....[0]....
.L_16:
        /*0060*/ 	.word	0x000007a0


	//----- nvinfo : EIATTR_CBANK_PARAM_SIZE
	.align		4
.L_17:
        /*0064*/ 	.byte	0x03, 0x19
        /*0066*/ 	.short	0x001c


	//----- nvinfo : EIATTR_PARAM_CBANK
	.align		4
        /*0068*/ 	.byte	0x04, 0x0a
        /*006a*/ 	.short	(.L_19 - .L_18)
	.align		4
.L_18:
        /*006c*/ 	.word	index@(.nv.constant0._Z30mm_shared_memory_tiling_kernelPfS_S_i)
        /*0070*/ 	.short	0x0380
        /*0072*/ 	.short	0x001c


	//----- nvinfo : EIATTR_SW_WAR
	.align		4
.L_19:
        /*0074*/ 	.byte	0x04, 0x36
        /*0076*/ 	.short	(.L_21 - .L_20)
.L_20:
        /*0078*/ 	.word	0x00000008
.L_21:


//--------------------- .nv.callgraph             --------------------------
	.section	.nv.callgraph,"",@"SHT_CUDA_CALLGRAPH"
	.align	4
	.sectionentsize	8
	.align		4
        /*0000*/ 	.word	0x00000000
	.align		4
        /*0004*/ 	.word	0xffffffff
	.align		4
        /*0008*/ 	.word	0x00000000
	.align		4
        /*000c*/ 	.word	0xfffffffe
	.align		4
        /*0010*/ 	.word	0x00000000
	.align		4
        /*0014*/ 	.word	0xfffffffd
	.align		4
        /*0018*/ 	.word	0x00000000
	.align		4
        /*001c*/ 	.word	0xfffffffc


//--------------------- .text._Z30mm_shared_memory_tiling_kernelPfS_S_i --------------------------
	.section	.text._Z30mm_shared_memory_tiling_kernelPfS_S_i,"ax",@progbits
	.align	128
        .global         _Z30mm_shared_memory_tiling_kernelPfS_S_i
        .type           _Z30mm_shared_memory_tiling_kernelPfS_S_i,@function
        .size           _Z30mm_shared_memory_tiling_kernelPfS_S_i,(.L_x_3 - _Z30mm_shared_memory_tiling_kernelPfS_S_i)
        .other          _Z30mm_shared_memory_tiling_kernelPfS_S_i,@"STO_CUDA_ENTRY STV_DEFAULT"
_Z30mm_shared_memory_tiling_kernelPfS_S_i:
.text._Z30mm_shared_memory_tiling_kernelPfS_S_i:
[----:B------:R-:W-:Y:S01]  /*0000*/  LDC R1, c[0x0][0x37c] ;  /* 0x0000df00ff017b82 */ /* 0x000fe20000000800 */
[----:B------:R-:W0:Y:S07]  /*0010*/  S2R R6, SR_TID.Y ;  /* 0x0000000000067919 */ /* 0x000e2e0000002200 */
[----:B------:R-:W1:Y:S01]  /*0020*/  LDC R0, c[0x0][0x398] ;  /* 0x0000e600ff007b82 */ /* 0x000e620000000800 */
[----:B------:R-:W0:Y:S01]  /*0030*/  LDCU UR4, c[0x0][0x364] ;  /* 0x00006c80ff0477ac */ /* 0x000e220008000800 */
[----:B------:R-:W-:Y:S01]  /*0040*/  HFMA2 R11, -RZ, RZ, 0, 0 ;  /* 0x00000000ff0b7431 */ /* 0x000fe200000001ff */
[----:B------:R-:W0:Y:S01]  /*0050*/  S2R R3, SR_CTAID.Y ;  /* 0x0000000000037919 */ /* 0x000e220000002600 */
[----:B------:R-:W2:Y:S01]  /*0060*/  LDCU UR5, c[0x0][0x360] ;  /* 0x00006c00ff0577ac */ /* 0x000ea20008000800 */
[----:B------:R-:W2:Y:S03]  /*0070*/  S2R R9, SR_TID.X ;  /* 0x0000000000097919 */ /* 0x000ea60000002100 */
[----:B------:R-:W3:Y:S01]  /*0080*/  LDC.64 R22, c[0x0][0x390] ;  /* 0x0000e400ff167b82 */ /* 0x000ee20000000a00 */
[----:B------:R-:W4:Y:S01]  /*0090*/  LDCU.64 UR8, c[0x0][0x358] ;  /* 0x00006b00ff0877ac */ /* 0x000f220008000a00 */
[----:B------:R-:W2:Y:S01]  /*00a0*/  S2R R2, SR_CTAID.X ;  /* 0x0000000000027919 */ /* 0x000ea20000002500 */
[----:B-1----:R-:W-:Y:S01]  /*00b0*/  ISETP.GE.AND P0, PT, R0, 0x20, PT ;  /* 0x000000200000780c */ /* 0x002fe20003f06270 */
[----:B0-----:R-:W-:-:S02]  /*00c0*/  IMAD R3, R3, UR4, R6 ;  /* 0x0000000403037c24 */ /* 0x001fc4000f8e0206 */
[----:B--2---:R-:W-:-:S04]  /*00d0*/  IMAD R5, R2, UR5, R9 ;  /* 0x0000000502057c24 */ /* 0x004fc8000f8e0209 */
[----:B------:R-:W-:-:S04]  /*00e0*/  IMAD R7, R3, R0, R5 ;  /* 0x0000000003077224 */ /* 0x000fc800078e0205 */
[----:B---3--:R-:W-:Y:S02]  /*00f0*/  IMAD.WIDE R22, R7, 0x4, R22 ;  /* 0x0000000407167825 */ /* 0x008fe400078e0216 */
[----:B----4-:R-:W-:Y:S05]  /*0100*/  @!P0 BRA `(.L_x_0) ;  /* 0x0000000400a08947 */ /* 0x010fea0003800000 */
[----:B------:R-:W0:Y:S01]  /*0110*/  S2UR UR6, SR_CgaCtaId ;  /* 0x00000000000679c3 */ /* 0x000e220000008800 */
[----:B------:R-:W-:Y:S01]  /*0120*/  UMOV UR4, 0x400 ;  /* 0x0000040000047882 */ /* 0x000fe20000000000 */
[----:B------:R-:W-:Y:S01]  /*0130*/  SHF.R.S32.HI R7, RZ, 0x1f, R0 ;  /* 0x0000001fff077819 */ /* 0x000fe20000011400 */
[----:B------:R-:W-:Y:S01]  /*0140*/  UIADD3 UR5, UPT, UPT, UR4, 0x1000, URZ ;  /* 0x0000100004057890 */ /* 0x000fe2000fffe0ff */
[-C--:B------:R-:W-:Y:S01]  /*0150*/  IMAD R2, R3, R0.reuse, R9 ;  /* 0x0000000003027224 */ /* 0x080fe200078e0209 */
[----:B------:R-:W-:Y:S01]  /*0160*/  MOV R11, RZ ;  /* 0x000000ff000b7202 */ /* 0x000fe20000000f00 */
[CC--:B------:R-:W-:Y:S01]  /*0170*/  IMAD R5, R6.reuse, R0.reuse, R5 ;  /* 0x0000000006057224 */ /* 0x0c0fe200078e0205 */
[----:B------:R-:W-:Y:S01]  /*0180*/  LEA.HI R3, R7, R0, RZ, 0x5 ;  /* 0x0000000007037211 */ /* 0x000fe200078f28ff */
[----:B------:R-:W1:Y:S01]  /*0190*/  LDC.64 R20, c[0x0][0x380] ;  /* 0x0000e000ff147b82 */ /* 0x000e620000000a00 */
[----:B------:R-:W-:Y:S02]  /*01a0*/  LEA R7, R6, R9, 0x5 ;  /* 0x0000000906077211 */ /* 0x000fe400078e28ff */
[----:B------:R-:W-:-:S04]  /*01b0*/  SHF.R.S32.HI R3, RZ, 0x5, R3 ;  /* 0x00000005ff037819 */ /* 0x000fc80000011403 */
[----:B------:R-:W-:Y:S01]  /*01c0*/  IADD3 R3, PT, PT, -R3, RZ, RZ ;  /* 0x000000ff03037210 */ /* 0x000fe20007ffe1ff */
[----:B------:R-:W2:Y:S01]  /*01d0*/  LDC.64 R18, c[0x0][0x388] ;  /* 0x0000e200ff127b82 */ /* 0x000ea20000000a00 */
[----:B0-----:R-:W-:Y:S02]  /*01e0*/  ULEA UR4, UR6, UR4, 0x18 ;  /* 0x0000000406047291 */ /* 0x001fe4000f8ec0ff */
[----:B------:R-:W-:-:S04]  /*01f0*/  ULEA UR5, UR6, UR5, 0x18 ;  /* 0x0000000506057291 */ /* 0x000fc8000f8ec0ff */
[C---:B------:R-:W-:Y:S02]  /*0200*/  LEA R16, R7.reuse, UR4, 0x2 ;  /* 0x0000000407107c11 */ /* 0x040fe4000f8e10ff */
[----:B------:R-:W-:Y:S02]  /*0210*/  LEA R6, R6, UR4, 0x7 ;  /* 0x0000000406067c11 */ /* 0x000fe4000f8e38ff */
[----:B------:R-:W-:Y:S02]  /*0220*/  LEA R7, R7, UR5, 0x2 ;  /* 0x0000000507077c11 */ /* 0x000fe4000f8e10ff */
[----:B------:R-:W-:-:S07]  /*0230*/  LEA R4, R9, UR5, 0x2 ;  /* 0x0000000509047c11 */ /* 0x000fce000f8e10ff */
.L_x_1:
[----:B-1----:R-:W-:-:S04]  /*0240*/  IMAD.WIDE R24, R2, 0x4, R20 ;  /* 0x0000000402187825 */ /* 0x002fc800078e0214 */
[----:B--2---:R-:W-:Y:S02]  /*0250*/  IMAD.WIDE R8, R5, 0x4, R18 ;  /* 0x0000000405087825 */ /* 0x004fe400078e0212 */
[----:B------:R-:W2:Y:S04]  /*0260*/  LDG.E R25, desc[UR8][R24.64] ;  /* 0x0000000818197981 */ /* 0x000ea8000c1e1900 */
[----:B------:R-:W3:Y:S01]  /*0270*/  LDG.E R26, desc[UR8][R8.64] ;  /* 0x00000008081a7981 */ /* 0x000ee2000c1e1900 */
[----:B------:R-:W-:Y:S02]  /*0280*/  IADD3 R3, PT, PT, R3, 0x1, RZ ;  /* 0x0000000103037810 */ /* 0x000fe40007ffe0ff */
[----:B------:R-:W-:Y:S02]  /*0290*/  IADD3 R2, PT, PT, R2, 0x20, RZ ;  /* 0x0000002002027810 */ /* 0x000fe40007ffe0ff */
[----:B------:R-:W-:-:S02]  /*02a0*/  ISETP.NE.AND P0, PT, R3, RZ, PT ;  /* 0x000000ff0300720c */ /* 0x000fc40003f05270 */
[----:B------:R-:W-:Y:S01]  /*02b0*/  LEA R5, R0, R5, 0x5 ;  /* 0x0000000500057211 */ /* 0x000fe200078e28ff */
[----:B--2---:R-:W-:Y:S04]  /*02c0*/  STS [R16], R25 ;  /* 0x0000001910007388 */ /* 0x004fe80000000800 */
[----:B---3--:R-:W-:Y:S01]  /*02d0*/  STS [R7], R26 ;  /* 0x0000001a07007388 */ /* 0x008fe20000000800 */
[----:B------:R-:W-:Y:S06]  /*02e0*/  BAR.SYNC.DEFER_BLOCKING 0x0 ;  /* 0x0000000000007b1d */ /* 0x000fec0000010000 */
[----:B------:R-:W-:Y:S04]  /*02f0*/  LDS R10, [R4] ;  /* 0x00000000040a7984 */ /* 0x000fe80000000800 */
[----:B------:R-:W0:Y:S04]  /*0300*/  LDS.128 R12, [R6] ;  /* 0x00000000060c7984 */ /* 0x000e280000000c00 */
[----:B------:R-:W1:Y:S04]  /*0310*/  LDS R27, [R4+0x80] ;  /* 0x00008000041b7984 */ /* 0x000e680000000800 */
[----:B------:R-:W2:Y:S04]  /*0320*/  LDS R17, [R4+0x100] ;  /* 0x0001000004117984 */ /* 0x000ea80000000800 */
[----:B------:R-:W3:Y:S04]  /*0330*/  LDS R29, [R4+0x180] ;  /* 0x00018000041d7984 */ /* 0x000ee80000000800 */
[----:B------:R-:W-:Y:S01]  /*0340*/  LDS R25, [R4+0x380] ;  /* 0x0003800004197984 */ /* 0x000fe20000000800 */
[----:B0-----:R-:W-:-:S03]  /*0350*/  FFMA R10, R12, R10, R11 ;  /* 0x0000000a0c0a7223 */ /* 0x001fc6000000000b */
[----:B------:R-:W-:Y:S01]  /*0360*/  LDS R12, [R4+0x280] ;  /* 0x00028000040c7984 */ /* 0x000fe20000000800 */
[----:B-1----:R-:W-:-:S03]  /*0370*/  FFMA R24, R27, R13, R10 ;  /* 0x0000000d1b187223 */ /* 0x002fc6000000000a */
[----:B------:R-:W-:Y:S01]  /*0380*/  LDS R13, [R4+0x200] ;  /* 0x00020000040d7984 */ /* 0x000fe20000000800 */
[----:B--2---:R-:W-:-:S03]  /*0390*/  FFMA R14, R17, R14, R24 ;  /* 0x0000000e110e7223 */ /* 0x004fc60000000018 */
[----:B------:R-:W0:Y:S01]  /*03a0*/  LDS.128 R8, [R6+0x10] ;  /* 0x0000100006087984 */ /* 0x000e220000000c00 */
[----:B---3--:R-:W-:-:S03]  /*03b0*/  FFMA R15, R29, R15, R14 ;  /* 0x0000000f1d0f7223 */ /* 0x008fc6000000000e */
[----:B------:R-:W1:Y:S01]  /*03c0*/  LDS R17, [R4+0x300] ;  /* 0x0003000004117984 */ /* 0x000e620000000800 */
[----:B0-----:R-:W-:-:S03]  /*03d0*/  FFMA R13, R8, R13, R15 ;  /* 0x0000000d080d7223 */ /* 0x001fc6000000000f */
[----:B------:R-:W-:Y:S01]  /*03e0*/  LDS R8, [R4+0x480] ;  /* 0x0004800004087984 */ /* 0x000fe20000000800 */
[----:B------:R-:W-:-:S03]  /*03f0*/  FFMA R24, R12, R9, R13 ;  /* 0x000000090c187223 */ /* 0x000fc6000000000d */
[----:B------:R-:W-:Y:S01]  /*0400*/  LDS R9, [R4+0x400] ;  /* 0x0004000004097984 */ /* 0x000fe20000000800 */
[----:B-1----:R-:W-:-:S03]  /*0410*/  FFMA R10, R17, R10, R24 ;  /* 0x0000000a110a7223 */ /* 0x002fc60000000018 */
[----:B------:R-:W0:Y:S01]  /*0420*/  LDS.128 R12, [R6+0x20] ;  /* 0x00002000060c7984 */ /* 0x000e220000000c00 */
[----:B------:R-:W-:-:S03]  /*0430*/  FFMA R11, R25, R11, R10 ;  /* 0x0000000b190b7223 */ /* 0x000fc6000000000a */
[----:B------:R-:W1:Y:S04]  /*0440*/  LDS R17, [R4+0x500] ;  /* 0x0005000004117984 */ /* 0x000e680000000800 */
[----:B------:R-:W2:Y:S01]  /*0450*/  LDS R25, [R4+0x580] ;  /* 0x0005800004197984 */ /* 0x000ea20000000800 */
[----:B0-----:R-:W-:-:S03]  /*0460*/  FFMA R9, R12, R9, R11 ;  /* 0x000000090c097223 */ /* 0x001fc6000000000b */
[----:B------:R-:W-:Y:S01]  /*0470*/  LDS R12, [R4+0x680] ;  /* 0x00068000040c7984 */ /* 0x000fe20000000800 */
[----:B------:R-:W-:-:S03]  /*0480*/  FFMA R24, R8, R13, R9 ;  /* 0x0000000d08187223 */ /* 0x000fc60000000009 */
[----:B------:R-:W-:Y:S01]  /*0490*/  LDS R13, [R4+0x600] ;  /* 0x00060000040d7984 */ /* 0x000fe20000000800 */
[----:B-1----:R-:W-:-:S03]  /*04a0*/  FFMA R14, R17, R14, R24 ;  /* 0x0000000e110e7223 */ /* 0x002fc60000000018 */
[----:B------:R-:W0:Y:S01]  /*04b0*/  LDS.128 R8, [R6+0x30] ;  /* 0x0000300006087984 */ /* 0x000e220000000c00 */
[----:B--2---:R-:W-:-:S03]  /*04c0*/  FFMA R15, R25, R15, R14 ;  /* 0x0000000f190f7223 */ /* 0x004fc6000000000e */
        /* <DEDUP_REMOVED lines=19> */
[----:B------:R-:W-:Y:S04]  /*0600*/  LDS R24, [R4+0xc80] ;  /* 0x000c800004187984 */ /* 0x000fe80000000800 */
[----:B------:R-:W-:Y:S01]  /*0610*/  LDS R17, [R4+0xd00] ;  /* 0x000d000004117984 */ /* 0x000fe20000000800 */
[----:B0-----:R-:W-:-:S03]  /*0620*/  FFMA R13, R8, R13, R15 ;  /* 0x0000000d080d7223 */ /* 0x001fc6000000000f */
[----:B------:R-:W0:Y:S01]  /*0630*/  LDS R8, [R4+0xb80] ;  /* 0x000b800004087984 */ /* 0x000e220000000800 */
[----:B------:R-:W-:-:S03]  /*0640*/  FFMA R26, R12, R9, R13 ;  /* 0x000000090c1a7223 */ /* 0x000fc6000000000d */
[----:B------:R-:W-:Y:S01]  /*0650*/  LDS R9, [R4+0xc00] ;  /* 0x000c000004097984 */ /* 0x000fe20000000800 */
[----:B-1----:R-:W-:-:S03]  /*0660*/  FFMA R25, R25, R10, R26 ;  /* 0x0000000a19197223 */ /* 0x002fc6000000001a */
[----:B------:R-:W1:Y:S01]  /*0670*/  LDS.128 R12, [R6+0x60] ;  /* 0x00006000060c7984 */ /* 0x000e620000000c00 */
[----:B0-----:R-:W-:-:S03]  /*0680*/  FFMA R11, R8, R11, R25 ;  /* 0x0000000b080b7223 */ /* 0x001fc60000000019 */
[----:B------:R-:W-:Y:S01]  /*0690*/  LDS R25, [R4+0xf80] ;  /* 0x000f800004197984 */ /* 0x000fe20000000800 */
[----:B-1----:R-:W-:-:S03]  /*06a0*/  FFMA R9, R12, R9, R11 ;  /* 0x000000090c097223 */ /* 0x002fc6000000000b */
[----:B------:R-:W0:Y:S01]  /*06b0*/  LDS R12, [R4+0xd80] ;  /* 0x000d8000040c7984 */ /* 0x000e220000000800 */
[----:B------:R-:W-:-:S03]  /*06c0*/  FFMA R26, R24, R13, R9 ;  /* 0x0000000d181a7223 */ /* 0x000fc60000000009 */
[----:B------:R-:W-:Y:S01]  /*06d0*/  LDS R13, [R4+0xe00] ;  /* 0x000e0000040d7984 */ /* 0x000fe20000000800 */
[----:B------:R-:W-:-:S03]  /*06e0*/  FFMA R17, R17, R14, R26 ;  /* 0x0000000e11117223 */ /* 0x000fc6000000001a */
[----:B------:R-:W1:Y:S04]  /*06f0*/  LDS.128 R8, [R6+0x70] ;  /* 0x0000700006087984 */ /* 0x000e680000000c00 */
[----:B------:R-:W2:Y:S04]  /*0700*/  LDS R24, [R4+0xe80] ;  /* 0x000e800004187984 */ /* 0x000ea80000000800 */
[----:B------:R-:W3:Y:S01]  /*0710*/  LDS R14, [R4+0xf00] ;  /* 0x000f0000040e7984 */ /* 0x000ee20000000800 */
[----:B0-----:R-:W-:-:S04]  /*0720*/  FFMA R15, R12, R15, R17 ;  /* 0x0000000f0c0f7223 */ /* 0x001fc80000000011 */
[----:B-1----:R-:W-:-:S04]  /*0730*/  FFMA R13, R8, R13, R15 ;  /* 0x0000000d080d7223 */ /* 0x002fc8000000000f */
[----:B--2---:R-:W-:-:S04]  /*0740*/  FFMA R9, R24, R9, R13 ;  /* 0x0000000918097223 */ /* 0x004fc8000000000d */
[----:B---3--:R-:W-:-:S04]  /*0750*/  FFMA R10, R14, R10, R9 ;  /* 0x0000000a0e0a7223 */ /* 0x008fc80000000009 */
[----:B------:R-:W-:Y:S01]  /*0760*/  FFMA R11, R25, R11, R10 ;  /* 0x0000000b190b7223 */ /* 0x000fe2000000000a */
[----:B------:R-:W-:Y:S06]  /*0770*/  BAR.SYNC.DEFER_BLOCKING 0x0 ;  /* 0x0000000000007b1d */ /* 0x000fec0000010000 */
[----:B------:R-:W-:Y:S05]  /*0780*/  @P0 BRA `(.L_x_1) ;  /* 0xfffffff800ac0947 */ /* 0x000fea000383ffff */
.L_x_0:
[----:B------:R-:W-:Y:S01]  /*0790*/  STG.E desc[UR8][R22.64], R11 ;  /* 0x0000000b16007986 */ /* 0x000fe2000c101908 */
[----:B------:R-:W-:Y:S05]  /*07a0*/  EXIT ;  /* 0x000000000000794d */ /* 0x000fea0003800000 */
.L_x_2:
[----:B------:R-:W-:-:S00]  /*07b0*/  BRA `(.L_x_2) ;  /* 0xfffffffc00fc7947 */ /* 0x000fc0000383ffff */
[----:B------:R-:W-:-:S00]  /*07c0*/  NOP ;  /* 0x0000000000007918 */ /* 0x000fc00000000000 */
        /* <DEDUP_REMOVED lines=11> */
.L_x_3:


//--------------------- .nv.shared._Z30mm_shared_memory_tiling_kernelPfS_S_i --------------------------
	.section	.nv.shared._Z30mm_shared_memory_tiling_kernelPfS_S_i,"aw",@nobits
	.sectionflags	@""
	.align	4
.nv.shared._Z30mm_shared_memory_tiling_kernelPfS_S_i:
	.zero		9216


//--------------------- .nv.shared.reserved.0     --------------------------
	.section	.nv.shared.reserved.0,"aw",@nobits
	.weak		__nv_reservedSMEM_offset_0_alias
	.size		__nv_reservedSMEM_offset_0_alias, 0, 64
	.other		__nv_reservedSMEM_offset_0_alias,@"STO_CUDA_RESERVED_SHARED STV_DEFAULT"
__nv_reservedSMEM_offset_0_alias:
	.zero		0
	.zero		64


//--------------------- .nv.constant0._Z30mm_shared_memory_tiling_kernelPfS_S_i --------------------------
	.section	.nv.constant0._Z30mm_shared_memory_tiling_kernelPfS_S_i,"a",@progbits
	.sectionflags	@""
	.align	4
.nv.constant0._Z30mm_shared_memory_tiling_kernelPfS_S_i:
	.zero		924


//--------------------- SYMBOLS --------------------------

	.type		.nv.reservedSmem.offset0,@object
	.size		.nv.reservedSmem.offset0,0x4
	.type		.nv.reservedSmem.cap,@object
	.size		.nv.reservedSmem.cap,0x4
